//
// Generated by NVIDIA NVVM Compiler
//
// Compiler Build ID: CL-36424714
// Cuda compilation tools, release 13.0, V13.0.88
// Based on NVVM 20.0.0
//

.version 9.0
.target sm_100
.address_size 64

	// .globl	_Z19innerproduct_kernelPdPKdS1_l
// _ZZ19innerproduct_kernelPdPKdS1_lE5cache has been demoted

.visible .entry _Z19innerproduct_kernelPdPKdS1_l(
	.param .u64 .ptr .align 1 _Z19innerproduct_kernelPdPKdS1_l_param_0,
	.param .u64 .ptr .align 1 _Z19innerproduct_kernelPdPKdS1_l_param_1,
	.param .u64 .ptr .align 1 _Z19innerproduct_kernelPdPKdS1_l_param_2,
	.param .u64 _Z19innerproduct_kernelPdPKdS1_l_param_3
)
{
	.reg .pred 	%p<7>;
	.reg .b32 	%r<18>;
	.reg .b64 	%rd<17>;
	.reg .b64 	%fd<14>;
	// demoted variable
	.shared .align 8 .b8 _ZZ19innerproduct_kernelPdPKdS1_lE5cache[8192];
	ld.param.u64 	%rd6, [_Z19innerproduct_kernelPdPKdS1_l_param_0];
	ld.param.u64 	%rd7, [_Z19innerproduct_kernelPdPKdS1_l_param_1];
	ld.param.u64 	%rd8, [_Z19innerproduct_kernelPdPKdS1_l_param_2];
	ld.param.u64 	%rd9, [_Z19innerproduct_kernelPdPKdS1_l_param_3];
	mov.u32 	%r1, %ctaid.x;
	mov.u32 	%r17, %ntid.x;
	mov.u32 	%r3, %tid.x;
	mad.lo.s32 	%r16, %r1, %r17, %r3;
	cvt.s64.s32 	%rd16, %r16;
	setp.le.s64 	%p1, %rd9, %rd16;
	mov.f64 	%fd13, 0d0000000000000000;
	@%p1 bra 	$L__BB0_3;
	mov.u32 	%r11, %nctaid.x;
	mul.lo.s32 	%r5, %r17, %r11;
	cvta.to.global.u64 	%rd2, %rd7;
	cvta.to.global.u64 	%rd3, %rd8;
	mov.f64 	%fd13, 0d0000000000000000;
$L__BB0_2:
	shl.b64 	%rd10, %rd16, 3;
	add.s64 	%rd11, %rd2, %rd10;
	ld.global.f64 	%fd6, [%rd11];
	add.s64 	%rd12, %rd3, %rd10;
	ld.global.f64 	%fd7, [%rd12];
	fma.rn.f64 	%fd13, %fd6, %fd7, %fd13;
	add.s32 	%r16, %r16, %r5;
	cvt.s64.s32 	%rd16, %r16;
	setp.gt.s64 	%p2, %rd9, %rd16;
	@%p2 bra 	$L__BB0_2;
$L__BB0_3:
	shl.b32 	%r12, %r3, 3;
	mov.u32 	%r13, _ZZ19innerproduct_kernelPdPKdS1_lE5cache;
	add.s32 	%r8, %r13, %r12;
	st.shared.f64 	[%r8], %fd13;
	bar.sync 	0;
	setp.lt.u32 	%p3, %r17, 2;
	@%p3 bra 	$L__BB0_7;
$L__BB0_4:
	shr.u32 	%r10, %r17, 1;
	setp.ge.u32 	%p4, %r3, %r10;
	@%p4 bra 	$L__BB0_6;
	shl.b32 	%r14, %r10, 3;
	add.s32 	%r15, %r8, %r14;
	ld.shared.f64 	%fd8, [%r15];
	ld.shared.f64 	%fd9, [%r8];
	add.f64 	%fd10, %fd8, %fd9;
	st.shared.f64 	[%r8], %fd10;
$L__BB0_6:
	bar.sync 	0;
	setp.gt.u32 	%p5, %r17, 3;
	mov.u32 	%r17, %r10;
	@%p5 bra 	$L__BB0_4;
$L__BB0_7:
	setp.ne.s32 	%p6, %r3, 0;
	@%p6 bra 	$L__BB0_9;
	ld.shared.f64 	%fd11, [_ZZ19innerproduct_kernelPdPKdS1_lE5cache];
	cvta.to.global.u64 	%rd13, %rd6;
	mul.wide.u32 	%rd14, %r1, 8;
	add.s64 	%rd15, %rd13, %rd14;
	st.global.f64 	[%rd15], %fd11;
$L__BB0_9:
	ret;

}


// ===== COMPILED SASS (sm_100) =====

	.target	sm_100

	.elftype	@"ET_EXEC"


//--------------------- .note.nv.tkinfo           --------------------------
	.section	.note.nv.tkinfo,"",@"SHT_NOTE"
	.sectionflags	@"SHF_NOTE_NV_TKINFO"
	.tkinfo
        /*0018*/ 	.word	0x00000002
        /*0030*/ 	.string	""
        /*0030*/ 	.string	"ptxas"
        /*0030*/ 	.string	"Cuda compilation tools, release 13.0, V13.0.88"
        /*0030*/ 	.string	"Build cuda_13.0.r13.0/compiler.36424714_0"
        /*0030*/ 	.string	"-arch sm_100 -m 64 "



//--------------------- .note.nv.cuinfo           --------------------------
	.section	.note.nv.cuinfo,"",@"SHT_NOTE"
	.sectionflags	@"SHF_NOTE_NV_CUINFO"
        /*0018*/ 	.short	0x0002
        /*001a*/ 	.short	0x0064
        /*001c*/ 	.short	0x0082
	.zero		2


//--------------------- .nv.info                  --------------------------
	.section	.nv.info,"",@"SHT_CUDA_INFO"
	.align	4


	//----- nvinfo : EIATTR_REGCOUNT
	.align		4
        /*0000*/ 	.byte	0x04, 0x2f
        /*0002*/ 	.short	(.L_1 - .L_0)
	.align		4
.L_0:
        /*0004*/ 	.word	index@(_Z19innerproduct_kernelPdPKdS1_l)
        /*0008*/ 	.word	0x00000010


	//----- nvinfo : EIATTR_FRAME_SIZE
	.align		4
.L_1:
        /*000c*/ 	.byte	0x04, 0x11
        /*000e*/ 	.short	(.L_3 - .L_2)
	.align		4
.L_2:
        /*0010*/ 	.word	index@(_Z19innerproduct_kernelPdPKdS1_l)
        /*0014*/ 	.word	0x00000000


	//----- nvinfo : EIATTR_MIN_STACK_SIZE
	.align		4
.L_3:
        /*0018*/ 	.byte	0x04, 0x12
        /*001a*/ 	.short	(.L_5 - .L_4)
	.align		4
.L_4:
        /*001c*/ 	.word	index@(_Z19innerproduct_kernelPdPKdS1_l)
        /*0020*/ 	.word	0x00000000
.L_5:


//--------------------- .nv.compat                --------------------------
	.section	.nv.compat,"",@"SHT_CUDA_COMPAT_INFO"
	.align	4
        /*0000*/ 	.byte	0x02, 0x09, 0x00, 0x00, 0x02, 0x02, 0x01, 0x00, 0x02, 0x05, 0x05, 0x00, 0x03, 0x07, 0x01, 0x01
        /*0010*/ 	.byte	0x02, 0x03, 0x00, 0x00, 0x02, 0x06, 0x01, 0x00, 0x04, 0x0b, 0x08, 0x00, 0x01, 0x00, 0x00, 0x00
        /*0020*/ 	.byte	0x00, 0x00, 0x00, 0x00


//--------------------- .nv.info._Z19innerproduct_kernelPdPKdS1_l --------------------------
	.section	.nv.info._Z19innerproduct_kernelPdPKdS1_l,"",@"SHT_CUDA_INFO"
	.sectionflags	@""
	.align	4


	//----- nvinfo : EIATTR_CUDA_API_VERSION
	.align		4
        /*0000*/ 	.byte	0x04, 0x37
        /*0002*/ 	.short	(.L_7 - .L_6)
.L_6:
        /*0004*/ 	.word	0x00000082


	//----- nvinfo : EIATTR_KPARAM_INFO
	.align		4
.L_7:
        /*0008*/ 	.byte	0x04, 0x17
        /*000a*/ 	.short	(.L_9 - .L_8)
.L_8:
        /*000c*/ 	.word	0x00000000
        /*0010*/ 	.short	0x0003
        /*0012*/ 	.short	0x0018
        /*0014*/ 	.byte	0x00, 0xf0, 0x21, 0x00


	//----- nvinfo : EIATTR_KPARAM_INFO
	.align		4
.L_9:
        /*0018*/ 	.byte	0x04, 0x17
        /*001a*/ 	.short	(.L_11 - .L_10)
.L_10:
        /*001c*/ 	.word	0x00000000
        /*0020*/ 	.short	0x0002
        /*0022*/ 	.short	0x0010
        /*0024*/ 	.byte	0x00, 0xf5, 0x21, 0x00


	//----- nvinfo : EIATTR_KPARAM_INFO
	.align		4
.L_11:
        /*0028*/ 	.byte	0x04, 0x17
        /*002a*/ 	.short	(.L_13 - .L_12)
.L_12:
        /*002c*/ 	.word	0x00000000
        /*0030*/ 	.short	0x0001
        /*0032*/ 	.short	0x0008
        /*0034*/ 	.byte	0x00, 0xf5, 0x21, 0x00


	//----- nvinfo : EIATTR_KPARAM_INFO
	.align		4
.L_13:
        /*0038*/ 	.byte	0x04, 0x17
        /*003a*/ 	.short	(.L_15 - .L_14)
.L_14:
        /*003c*/ 	.word	0x00000000
        /*0040*/ 	.short	0x0000
        /*0042*/ 	.short	0x0000
        /*0044*/ 	.byte	0x00, 0xf5, 0x21, 0x00


	//----- nvinfo : EIATTR_SPARSE_MMA_MASK
	.align		4
.L_15:
        /*0048*/ 	.byte	0x03, 0x50
        /*004a*/ 	.short	0x0000


	//----- nvinfo : EIATTR_MAXREG_COUNT
	.align		4
        /*004c*/ 	.byte	0x03, 0x1b
        /*004e*/ 	.short	0x00ff


	//----- nvinfo : EIATTR_NUM_BARRIERS
	.align		4
        /*0050*/ 	.byte	0x02, 0x4c
        /*0052*/ 	.byte	0x01
	.zero		1


	//----- nvinfo : EIATTR_MERCURY_ISA_VERSION
	.align		4
        /*0054*/ 	.byte	0x03, 0x5f
        /*0056*/ 	.short	0x0101


	//----- nvinfo : EIATTR_VRC_CTA_INIT_COUNT
	.align		4
        /*0058*/ 	.byte	0x02, 0x4a
	.zero		1
	.zero		1


	//----- nvinfo : EIATTR_EXIT_INSTR_OFFSETS
	.align		4
        /*005c*/ 	.byte	0x04, 0x1c
        /*005e*/ 	.short	(.L_17 - .L_16)


	//   ....[0]....
.L_16:
        /*0060*/ 	.word	0x000003a0


	//   ....[1]....
        /*0064*/ 	.word	0x00000420


	//----- nvinfo : EIATTR_CRS_STACK_SIZE
	.align		4
.L_17:
        /*0068*/ 	.byte	0x04, 0x1e
        /*006a*/ 	.short	(.L_19 - .L_18)
.L_18:
        /*006c*/ 	.word	0x00000000


	//----- nvinfo : EIATTR_CBANK_PARAM_SIZE
	.align		4
.L_19:
        /*0070*/ 	.byte	0x03, 0x19
        /*0072*/ 	.short	0x0020


	//----- nvinfo : EIATTR_PARAM_CBANK
	.align		4
        /*0074*/ 	.byte	0x04, 0x0a
        /*0076*/ 	.short	(.L_21 - .L_20)
	.align		4
.L_20:
        /*0078*/ 	.word	index@(.nv.constant0._Z19innerproduct_kernelPdPKdS1_l)
        /*007c*/ 	.short	0x0380
        /*007e*/ 	.short	0x0020


	//----- nvinfo : EIATTR_SW_WAR
	.align		4
.L_21:
        /*0080*/ 	.byte	0x04, 0x36
        /*0082*/ 	.short	(.L_23 - .L_22)
.L_22:
        /*0084*/ 	.word	0x00000008
.L_23:


//--------------------- .nv.callgraph             --------------------------
	.section	.nv.callgraph,"",@"SHT_CUDA_CALLGRAPH"
	.align	4
	.sectionentsize	8
	.align		4
        /*0000*/ 	.word	0x00000000
	.align		4
        /*0004*/ 	.word	0xffffffff
	.align		4
        /*0008*/ 	.word	0x00000000
	.align		4
        /*000c*/ 	.word	0xfffffffe
	.align		4
        /*0010*/ 	.word	0x00000000
	.align		4
        /*0014*/ 	.word	0xfffffffd
	.align		4
        /*0018*/ 	.word	0x00000000
	.align		4
        /*001c*/ 	.word	0xfffffffc


//--------------------- .text._Z19innerproduct_kernelPdPKdS1_l --------------------------
	.section	.text._Z19innerproduct_kernelPdPKdS1_l,"ax",@progbits
	.align	128
        .global         _Z19innerproduct_kernelPdPKdS1_l
        .type           _Z19innerproduct_kernelPdPKdS1_l,@function
        .size           _Z19innerproduct_kernelPdPKdS1_l,(.L_x_6 - _Z19innerproduct_kernelPdPKdS1_l)
        .other          _Z19innerproduct_kernelPdPKdS1_l,@"STO_CUDA_ENTRY STV_DEFAULT"
_Z19innerproduct_kernelPdPKdS1_l:
.text._Z19innerproduct_kernelPdPKdS1_l:
[----:B------:R-:W-:Y:S01]  /*0000*/  LDC R1, c[0x0][0x37c] ;  /* 0x0000df00ff017b82 */ /* 0x000fe20000000800 */
[----:B------:R-:W0:Y:S01]  /*0010*/  S2R R0, SR_CTAID.X ;  /* 0x0000000000007919 */ /* 0x000e220000002500 */
[----:B------:R-:W1:Y:S01]  /*0020*/  LDCU UR4, c[0x0][0x360] ;  /* 0x00006c00ff0477ac */ /* 0x000e620008000800 */
[----:B------:R-:W-:Y:S01]  /*0030*/  BSSY.RECONVERGENT B0, `(.L_x_0) ;  /* 0x0000022000007945 */ /* 0x000fe20003800200 */
[----:B------:R-:W-:Y:S01]  /*0040*/  CS2R R2, SRZ ;  /* 0x0000000000027805 */ /* 0x000fe2000001ff00 */
[----:B------:R-:W0:Y:S01]  /*0050*/  S2R R5, SR_TID.X ;  /* 0x0000000000057919 */ /* 0x000e220000002100 */
[----:B------:R-:W2:Y:S01]  /*0060*/  LDCU.64 UR8, c[0x0][0x398] ;  /* 0x00007300ff0877ac */ /* 0x000ea20008000a00 */
[----:B------:R-:W3:Y:S01]  /*0070*/  LDCU.64 UR6, c[0x0][0x358] ;  /* 0x00006b00ff0677ac */ /* 0x000ee20008000a00 */
[----:B------:R-:W4:Y:S01]  /*0080*/  LDCU.64 UR10, c[0x0][0x388] ;  /* 0x00007100ff0a77ac */ /* 0x000f220008000a00 */
[----:B------:R-:W0:Y:S01]  /*0090*/  LDCU.64 UR12, c[0x0][0x390] ;  /* 0x00007200ff0c77ac */ /* 0x000e220008000a00 */
[----:B-1----:R-:W-:-:S02]  /*00a0*/  IMAD.U32 R4, RZ, RZ, UR4 ;  /* 0x00000004ff047e24 */ /* 0x002fc4000f8e00ff */
[----:B0-----:R-:W-:-:S05]  /*00b0*/  IMAD R6, R0, UR4, R5 ;  /* 0x0000000400067c24 */ /* 0x001fca000f8e0205 */
[----:B--2---:R-:W-:Y:S02]  /*00c0*/  ISETP.GE.U32.AND P0, PT, R6, UR8, PT ;  /* 0x0000000806007c0c */ /* 0x004fe4000bf06070 */
[----:B------:R-:W-:-:S04]  /*00d0*/  SHF.R.S32.HI R7, RZ, 0x1f, R6 ;  /* 0x0000001fff077819 */ /* 0x000fc80000011406 */
[----:B------:R-:W-:-:S13]  /*00e0*/  ISETP.GE.AND.EX P0, PT, R7, UR9, PT, P0 ;  /* 0x0000000907007c0c */ /* 0x000fda000bf06300 */
[----:B---34-:R-:W-:Y:S05]  /*00f0*/  @P0 BRA `(.L_x_1) ;  /* 0x0000000000540947 */ /* 0x018fea0003800000 */
[----:B------:R-:W0:Y:S01]  /*0100*/  LDCU UR4, c[0x0][0x370] ;  /* 0x00006e00ff0477ac */ /* 0x000e220008000800 */
[----:B------:R-:W-:Y:S01]  /*0110*/  IMAD.MOV.U32 R12, RZ, RZ, R7 ;  /* 0x000000ffff0c7224 */ /* 0x000fe200078e0007 */
[----:B------:R-:W-:Y:S01]  /*0120*/  CS2R R2, SRZ ;  /* 0x0000000000027805 */ /* 0x000fe2000001ff00 */
[--C-:B------:R-:W-:Y:S02]  /*0130*/  IMAD.MOV.U32 R10, RZ, RZ, R6.reuse ;  /* 0x000000ffff0a7224 */ /* 0x100fe400078e0006 */
[----:B------:R-:W-:Y:S02]  /*0140*/  IMAD.MOV.U32 R11, RZ, RZ, R6 ;  /* 0x000000ffff0b7224 */ /* 0x000fe400078e0006 */
[----:B0-----:R-:W-:-:S07]  /*0150*/  IMAD R13, R4, UR4, RZ ;  /* 0x00000004040d7c24 */ /* 0x001fce000f8e02ff */
.L_x_2:
[C---:B------:R-:W-:Y:S01]  /*0160*/  IMAD.SHL.U32 R8, R11.reuse, 0x8, RZ ;  /* 0x000000080b087824 */ /* 0x040fe200078e00ff */
[----:B------:R-:W-:-:S04]  /*0170*/  SHF.L.U64.HI R9, R11, 0x3, R12 ;  /* 0x000000030b097819 */ /* 0x000fc8000001020c */
[C---:B------:R-:W-:Y:S02]  /*0180*/  IADD3 R6, P0, PT, R8.reuse, UR10, RZ ;  /* 0x0000000a08067c10 */ /* 0x040fe4000ff1e0ff */
[----:B------:R-:W-:Y:S02]  /*0190*/  IADD3 R8, P1, PT, R8, UR12, RZ ;  /* 0x0000000c08087c10 */ /* 0x000fe4000ff3e0ff */
[C---:B------:R-:W-:Y:S02]  /*01a0*/  IADD3.X R7, PT, PT, R9.reuse, UR11, RZ, P0, !PT ;  /* 0x0000000b09077c10 */ /* 0x040fe400087fe4ff */
[----:B------:R-:W-:-:S04]  /*01b0*/  IADD3.X R9, PT, PT, R9, UR13, RZ, P1, !PT ;  /* 0x0000000d09097c10 */ /* 0x000fc80008ffe4ff */
[----:B------:R-:W2:Y:S04]  /*01c0*/  LDG.E.64 R6, desc[UR6][R6.64] ;  /* 0x0000000606067981 */ /* 0x000ea8000c1e1b00 */
[----:B------:R-:W2:Y:S01]  /*01d0*/  LDG.E.64 R8, desc[UR6][R8.64] ;  /* 0x0000000608087981 */ /* 0x000ea2000c1e1b00 */
[----:B------:R-:W-:-:S04]  /*01e0*/  IMAD.IADD R11, R13, 0x1, R10 ;  /* 0x000000010d0b7824 */ /* 0x000fc800078e020a */
[--C-:B------:R-:W-:Y:S01]  /*01f0*/  IMAD.MOV.U32 R10, RZ, RZ, R11.reuse ;  /* 0x000000ffff0a7224 */ /* 0x100fe200078e000b */
[----:B------:R-:W-:Y:S02]  /*0200*/  ISETP.GE.U32.AND P0, PT, R11, UR8, PT ;  /* 0x000000080b007c0c */ /* 0x000fe4000bf06070 */
[----:B------:R-:W-:-:S04]  /*0210*/  SHF.R.S32.HI R12, RZ, 0x1f, R11 ;  /* 0x0000001fff0c7819 */ /* 0x000fc8000001140b */
[----:B------:R-:W-:Y:S01]  /*0220*/  ISETP.GE.AND.EX P0, PT, R12, UR9, PT, P0 ;  /* 0x000000090c007c0c */ /* 0x000fe2000bf06300 */
[----:B--2---:R-:W-:-:S12]  /*0230*/  DFMA R2, R6, R8, R2 ;  /* 0x000000080602722b */ /* 0x004fd80000000002 */
[----:B------:R-:W-:Y:S05]  /*0240*/  @!P0 BRA `(.L_x_2) ;  /* 0xfffffffc00c48947 */ /* 0x000fea000383ffff */
.L_x_1:
[----:B------:R-:W-:Y:S05]  /*0250*/  BSYNC.RECONVERGENT B0 ;  /* 0x0000000000007941 */ /* 0x000fea0003800200 */
.L_x_0:
[----:B------:R-:W0:Y:S01]  /*0260*/  S2UR UR5, SR_CgaCtaId ;  /* 0x00000000000579c3 */ /* 0x000e220000008800 */
[----:B------:R-:W-:Y:S01]  /*0270*/  UMOV UR4, 0x400 ;  /* 0x0000040000047882 */ /* 0x000fe20000000000 */
[----:B------:R-:W-:Y:S02]  /*0280*/  ISETP.GE.U32.AND P1, PT, R4, 0x2, PT ;  /* 0x000000020400780c */ /* 0x000fe40003f26070 */
[----:B------:R-:W-:Y:S01]  /*0290*/  ISETP.NE.AND P0, PT, R5, RZ, PT ;  /* 0x000000ff0500720c */ /* 0x000fe20003f05270 */
[----:B0-----:R-:W-:-:S06]  /*02a0*/  ULEA UR4, UR5, UR4, 0x18 ;  /* 0x0000000405047291 */ /* 0x001fcc000f8ec0ff */
[----:B------:R-:W-:-:S05]  /*02b0*/  LEA R9, R5, UR4, 0x3 ;  /* 0x0000000405097c11 */ /* 0x000fca000f8e18ff */
[----:B------:R0:W-:Y:S01]  /*02c0*/  STS.64 [R9], R2 ;  /* 0x0000000209007388 */ /* 0x0001e20000000a00 */
[----:B------:R-:W-:Y:S06]  /*02d0*/  BAR.SYNC.DEFER_BLOCKING 0x0 ;  /* 0x0000000000007b1d */ /* 0x000fec0000010000 */
[----:B------:R-:W-:Y:S05]  /*02e0*/  @!P1 BRA `(.L_x_3) ;  /* 0x00000000002c9947 */ /* 0x000fea0003800000 */
.L_x_4:
[----:B------:R-:W-:-:S04]  /*02f0*/  SHF.R.U32.HI R10, RZ, 0x1, R4 ;  /* 0x00000001ff0a7819 */ /* 0x000fc80000011604 */
[----:B------:R-:W-:-:S13]  /*0300*/  ISETP.GE.U32.AND P1, PT, R5, R10, PT ;  /* 0x0000000a0500720c */ /* 0x000fda0003f26070 */
[----:B------:R-:W-:Y:S01]  /*0310*/  @!P1 IMAD R8, R10, 0x8, R9 ;  /* 0x000000080a089824 */ /* 0x000fe200078e0209 */
[----:B------:R-:W-:Y:S04]  /*0320*/  @!P1 LDS.64 R6, [R9] ;  /* 0x0000000009069984 */ /* 0x000fe80000000a00 */
[----:B0-----:R-:W0:Y:S02]  /*0330*/  @!P1 LDS.64 R2, [R8] ;  /* 0x0000000008029984 */ /* 0x001e240000000a00 */
[----:B0-----:R-:W-:-:S07]  /*0340*/  @!P1 DADD R2, R2, R6 ;  /* 0x0000000002029229 */ /* 0x001fce0000000006 */
[----:B------:R1:W-:Y:S01]  /*0350*/  @!P1 STS.64 [R9], R2 ;  /* 0x0000000209009388 */ /* 0x0003e20000000a00 */
[----:B------:R-:W-:Y:S01]  /*0360*/  BAR.SYNC.DEFER_BLOCKING 0x0 ;  /* 0x0000000000007b1d */ /* 0x000fe20000010000 */
[----:B------:R-:W-:Y:S01]  /*0370*/  ISETP.GT.U32.AND P1, PT, R4, 0x3, PT ;  /* 0x000000030400780c */ /* 0x000fe20003f24070 */
[----:B------:R-:W-:-:S12]  /*0380*/  IMAD.MOV.U32 R4, RZ, RZ, R10 ;  /* 0x000000ffff047224 */ /* 0x000fd800078e000a */
[----:B-1----:R-:W-:Y:S05]  /*0390*/  @P1 BRA `(.L_x_4) ;  /* 0xfffffffc00d41947 */ /* 0x002fea000383ffff */
.L_x_3:
[----:B------:R-:W-:Y:S05]  /*03a0*/  @P0 EXIT ;  /* 0x000000000000094d */ /* 0x000fea0003800000 */
[----:B------:R-:W1:Y:S01]  /*03b0*/  S2UR UR5, SR_CgaCtaId ;  /* 0x00000000000579c3 */ /* 0x000e620000008800 */
[----:B------:R-:W-:-:S07]  /*03c0*/  UMOV UR4, 0x400 ;  /* 0x0000040000047882 */ /* 0x000fce0000000000 */
[----:B------:R-:W2:Y:S01]  /*03d0*/  LDC.64 R4, c[0x0][0x380] ;  /* 0x0000e000ff047b82 */ /* 0x000ea20000000a00 */
[----:B-1----:R-:W-:Y:S01]  /*03e0*/  ULEA UR4, UR5, UR4, 0x18 ;  /* 0x0000000405047291 */ /* 0x002fe2000f8ec0ff */
[----:B--2---:R-:W-:-:S08]  /*03f0*/  IMAD.WIDE.U32 R4, R0, 0x8, R4 ;  /* 0x0000000800047825 */ /* 0x004fd000078e0004 */
[----:B0-----:R-:W0:Y:S04]  /*0400*/  LDS.64 R2, [UR4] ;  /* 0x00000004ff027984 */ /* 0x001e280008000a00 */
[----:B0-----:R-:W-:Y:S01]  /*0410*/  STG.E.64 desc[UR6][R4.64], R2 ;  /* 0x0000000204007986 */ /* 0x001fe2000c101b06 */
[----:B------:R-:W-:Y:S05]  /*0420*/  EXIT ;  /* 0x000000000000794d */ /* 0x000fea0003800000 */
.L_x_5:
[----:B------:R-:W-:-:S00]  /*0430*/  BRA `(.L_x_5) ;  /* 0xfffffffc00fc7947 */ /* 0x000fc0000383ffff */
[----:B------:R-:W-:-:S00]  /*0440*/  NOP ;  /* 0x0000000000007918 */ /* 0x000fc00000000000 */
        /* <DEDUP_REMOVED lines=11> */
.L_x_6:


//--------------------- .nv.shared._Z19innerproduct_kernelPdPKdS1_l --------------------------
	.section	.nv.shared._Z19innerproduct_kernelPdPKdS1_l,"aw",@nobits
	.sectionflags	@""
	.align	8
.nv.shared._Z19innerproduct_kernelPdPKdS1_l:
	.zero		9216


//--------------------- .nv.shared.reserved.0     --------------------------
	.section	.nv.shared.reserved.0,"aw",@nobits
	.weak		__nv_reservedSMEM_offset_0_alias
	.size		__nv_reservedSMEM_offset_0_alias, 0, 64
	.other		__nv_reservedSMEM_offset_0_alias,@"STO_CUDA_RESERVED_SHARED STV_DEFAULT"
__nv_reservedSMEM_offset_0_alias:
	.zero		0
	.zero		64


//--------------------- .nv.constant0._Z19innerproduct_kernelPdPKdS1_l --------------------------
	.section	.nv.constant0._Z19innerproduct_kernelPdPKdS1_l,"a",@progbits
	.sectionflags	@""
	.align	4
.nv.constant0._Z19innerproduct_kernelPdPKdS1_l:
	.zero		928


//--------------------- SYMBOLS --------------------------

	.type		.nv.reservedSmem.offset0,@object
	.size		.nv.reservedSmem.offset0,0x4
	.type		.nv.reservedSmem.cap,@object
	.size		.nv.reservedSmem.cap,0x4
